//
// Generated by NVIDIA NVVM Compiler
//
// Compiler Build ID: CL-36424714
// Cuda compilation tools, release 13.0, V13.0.88
// Based on NVVM 20.0.0
//

.version 9.0
.target sm_100
.address_size 64

	// .globl	_Z6MatAddPKfS0_Pfi

.visible .entry _Z6MatAddPKfS0_Pfi(
	.param .u64 .ptr .align 1 _Z6MatAddPKfS0_Pfi_param_0,
	.param .u64 .ptr .align 1 _Z6MatAddPKfS0_Pfi_param_1,
	.param .u64 .ptr .align 1 _Z6MatAddPKfS0_Pfi_param_2,
	.param .u32 _Z6MatAddPKfS0_Pfi_param_3
)
{
	.reg .pred 	%p<4>;
	.reg .b32 	%r<11>;
	.reg .b32 	%f<4>;
	.reg .b64 	%rd<11>;

	ld.param.u64 	%rd1, [_Z6MatAddPKfS0_Pfi_param_0];
	ld.param.u64 	%rd2, [_Z6MatAddPKfS0_Pfi_param_1];
	ld.param.u64 	%rd3, [_Z6MatAddPKfS0_Pfi_param_2];
	ld.param.u32 	%r3, [_Z6MatAddPKfS0_Pfi_param_3];
	mov.u32 	%r4, %ctaid.y;
	mov.u32 	%r5, %ntid.y;
	mov.u32 	%r6, %tid.y;
	mad.lo.s32 	%r1, %r4, %r5, %r6;
	mov.u32 	%r7, %ctaid.x;
	mov.u32 	%r8, %ntid.x;
	mov.u32 	%r9, %tid.x;
	mad.lo.s32 	%r2, %r7, %r8, %r9;
	setp.gt.u32 	%p1, %r1, 99;
	setp.gt.s32 	%p2, %r2, 99;
	or.pred  	%p3, %p1, %p2;
	@%p3 bra 	$L__BB0_2;
	cvta.to.global.u64 	%rd4, %rd1;
	cvta.to.global.u64 	%rd5, %rd2;
	cvta.to.global.u64 	%rd6, %rd3;
	mad.lo.s32 	%r10, %r3, %r1, %r2;
	mul.wide.s32 	%rd7, %r10, 4;
	add.s64 	%rd8, %rd4, %rd7;
	ld.global.f32 	%f1, [%rd8];
	add.s64 	%rd9, %rd5, %rd7;
	ld.global.f32 	%f2, [%rd9];
	add.f32 	%f3, %f1, %f2;
	add.s64 	%rd10, %rd6, %rd7;
	st.global.f32 	[%rd10], %f3;
$L__BB0_2:
	ret;

}


// ===== COMPILED SASS (sm_100) =====

	.target	sm_100

	.elftype	@"ET_EXEC"


//--------------------- .note.nv.tkinfo           --------------------------
	.section	.note.nv.tkinfo,"",@"SHT_NOTE"
	.sectionflags	@"SHF_NOTE_NV_TKINFO"
	.tkinfo
        /*0018*/ 	.word	0x00000002
        /*0030*/ 	.string	""
        /*0030*/ 	.string	"ptxas"
        /*0030*/ 	.string	"Cuda compilation tools, release 13.0, V13.0.88"
        /*0030*/ 	.string	"Build cuda_13.0.r13.0/compiler.36424714_0"
        /*0030*/ 	.string	"-arch sm_100 -m 64 "



//--------------------- .note.nv.cuinfo           --------------------------
	.section	.note.nv.cuinfo,"",@"SHT_NOTE"
	.sectionflags	@"SHF_NOTE_NV_CUINFO"
        /*0018*/ 	.short	0x0002
        /*001a*/ 	.short	0x0064
        /*001c*/ 	.short	0x0082
	.zero		2


//--------------------- .nv.info                  --------------------------
	.section	.nv.info,"",@"SHT_CUDA_INFO"
	.align	4


	//----- nvinfo : EIATTR_REGCOUNT
	.align		4
        /*0000*/ 	.byte	0x04, 0x2f
        /*0002*/ 	.short	(.L_1 - .L_0)
	.align		4
.L_0:
        /*0004*/ 	.word	index@(_Z6MatAddPKfS0_Pfi)
        /*0008*/ 	.word	0x0000000c


	//----- nvinfo : EIATTR_FRAME_SIZE
	.align		4
.L_1:
        /*000c*/ 	.byte	0x04, 0x11
        /*000e*/ 	.short	(.L_3 - .L_2)
	.align		4
.L_2:
        /*0010*/ 	.word	index@(_Z6MatAddPKfS0_Pfi)
        /*0014*/ 	.word	0x00000000


	//----- nvinfo : EIATTR_MIN_STACK_SIZE
	.align		4
.L_3:
        /*0018*/ 	.byte	0x04, 0x12
        /*001a*/ 	.short	(.L_5 - .L_4)
	.align		4
.L_4:
        /*001c*/ 	.word	index@(_Z6MatAddPKfS0_Pfi)
        /*0020*/ 	.word	0x00000000
.L_5:


//--------------------- .nv.compat                --------------------------
	.section	.nv.compat,"",@"SHT_CUDA_COMPAT_INFO"
	.align	4
        /*0000*/ 	.byte	0x02, 0x09, 0x00, 0x00, 0x02, 0x02, 0x01, 0x00, 0x02, 0x05, 0x05, 0x00, 0x03, 0x07, 0x01, 0x01
        /*0010*/ 	.byte	0x02, 0x03, 0x00, 0x00, 0x02, 0x06, 0x01, 0x00, 0x04, 0x0b, 0x08, 0x00, 0x09, 0x00, 0x00, 0x00
        /*0020*/ 	.byte	0x00, 0x00, 0x00, 0x00


//--------------------- .nv.info._Z6MatAddPKfS0_Pfi --------------------------
	.section	.nv.info._Z6MatAddPKfS0_Pfi,"",@"SHT_CUDA_INFO"
	.sectionflags	@""
	.align	4


	//----- nvinfo : EIATTR_CUDA_API_VERSION
	.align		4
        /*0000*/ 	.byte	0x04, 0x37
        /*0002*/ 	.short	(.L_7 - .L_6)
.L_6:
        /*0004*/ 	.word	0x00000082


	//----- nvinfo : EIATTR_KPARAM_INFO
	.align		4
.L_7:
        /*0008*/ 	.byte	0x04, 0x17
        /*000a*/ 	.short	(.L_9 - .L_8)
.L_8:
        /*000c*/ 	.word	0x00000000
        /*0010*/ 	.short	0x0003
        /*0012*/ 	.short	0x0018
        /*0014*/ 	.byte	0x00, 0xf0, 0x11, 0x00


	//----- nvinfo : EIATTR_KPARAM_INFO
	.align		4
.L_9:
        /*0018*/ 	.byte	0x04, 0x17
        /*001a*/ 	.short	(.L_11 - .L_10)
.L_10:
        /*001c*/ 	.word	0x00000000
        /*0020*/ 	.short	0x0002
        /*0022*/ 	.short	0x0010
        /*0024*/ 	.byte	0x00, 0xf5, 0x21, 0x00


	//----- nvinfo : EIATTR_KPARAM_INFO
	.align		4
.L_11:
        /*0028*/ 	.byte	0x04, 0x17
        /*002a*/ 	.short	(.L_13 - .L_12)
.L_12:
        /*002c*/ 	.word	0x00000000
        /*0030*/ 	.short	0x0001
        /*0032*/ 	.short	0x0008
        /*0034*/ 	.byte	0x00, 0xf5, 0x21, 0x00


	//----- nvinfo : EIATTR_KPARAM_INFO
	.align		4
.L_13:
        /*0038*/ 	.byte	0x04, 0x17
        /*003a*/ 	.short	(.L_15 - .L_14)
.L_14:
        /*003c*/ 	.word	0x00000000
        /*0040*/ 	.short	0x0000
        /*0042*/ 	.short	0x0000
        /*0044*/ 	.byte	0x00, 0xf5, 0x21, 0x00


	//----- nvinfo : EIATTR_SPARSE_MMA_MASK
	.align		4
.L_15:
        /*0048*/ 	.byte	0x03, 0x50
        /*004a*/ 	.short	0x0000


	//----- nvinfo : EIATTR_MAXREG_COUNT
	.align		4
        /*004c*/ 	.byte	0x03, 0x1b
        /*004e*/ 	.short	0x00ff


	//----- nvinfo : EIATTR_MERCURY_ISA_VERSION
	.align		4
        /*0050*/ 	.byte	0x03, 0x5f
        /*0052*/ 	.short	0x0101


	//----- nvinfo : EIATTR_VRC_CTA_INIT_COUNT
	.align		4
        /*0054*/ 	.byte	0x02, 0x4a
	.zero		1
	.zero		1


	//----- nvinfo : EIATTR_EXIT_INSTR_OFFSETS
	.align		4
        /*0058*/ 	.byte	0x04, 0x1c
        /*005a*/ 	.short	(.L_17 - .L_16)


	//   ....[0]....
.L_16:
        /*005c*/ 	.word	0x000000b0


	//   ....[1]....
        /*0060*/ 	.word	0x00000190


	//----- nvinfo : EIATTR_CBANK_PARAM_SIZE
	.align		4
.L_17:
        /*0064*/ 	.byte	0x03, 0x19
        /*0066*/ 	.short	0x001c


	//----- nvinfo : EIATTR_PARAM_CBANK
	.align		4
        /*0068*/ 	.byte	0x04, 0x0a
        /*006a*/ 	.short	(.L_19 - .L_18)
	.align		4
.L_18:
        /*006c*/ 	.word	index@(.nv.constant0._Z6MatAddPKfS0_Pfi)
        /*0070*/ 	.short	0x0380
        /*0072*/ 	.short	0x001c


	//----- nvinfo : EIATTR_SW_WAR
	.align		4
.L_19:
        /*0074*/ 	.byte	0x04, 0x36
        /*0076*/ 	.short	(.L_21 - .L_20)
.L_20:
        /*0078*/ 	.word	0x00000008
.L_21:


//--------------------- .nv.callgraph             --------------------------
	.section	.nv.callgraph,"",@"SHT_CUDA_CALLGRAPH"
	.align	4
	.sectionentsize	8
	.align		4
        /*0000*/ 	.word	0x00000000
	.align		4
        /*0004*/ 	.word	0xffffffff
	.align		4
        /*0008*/ 	.word	0x00000000
	.align		4
        /*000c*/ 	.word	0xfffffffe
	.align		4
        /*0010*/ 	.word	0x00000000
	.align		4
        /*0014*/ 	.word	0xfffffffd
	.align		4
        /*0018*/ 	.word	0x00000000
	.align		4
        /*001c*/ 	.word	0xfffffffc


//--------------------- .text._Z6MatAddPKfS0_Pfi  --------------------------
	.section	.text._Z6MatAddPKfS0_Pfi,"ax",@progbits
	.align	128
        .global         _Z6MatAddPKfS0_Pfi
        .type           _Z6MatAddPKfS0_Pfi,@function
        .size           _Z6MatAddPKfS0_Pfi,(.L_x_1 - _Z6MatAddPKfS0_Pfi)
        .other          _Z6MatAddPKfS0_Pfi,@"STO_CUDA_ENTRY STV_DEFAULT"
_Z6MatAddPKfS0_Pfi:
.text._Z6MatAddPKfS0_Pfi:
[----:B------:R-:W-:Y:S01]  /*0000*/  LDC R1, c[0x0][0x37c] ;  /* 0x0000df00ff017b82 */ /* 0x000fe20000000800 */
[----:B------:R-:W0:Y:S07]  /*0010*/  S2R R2, SR_TID.X ;  /* 0x0000000000027919 */ /* 0x000e2e0000002100 */
[----:B------:R-:W1:Y:S01]  /*0020*/  LDC R0, c[0x0][0x364] ;  /* 0x0000d900ff007b82 */ /* 0x000e620000000800 */
[----:B------:R-:W1:Y:S07]  /*0030*/  S2R R3, SR_TID.Y ;  /* 0x0000000000037919 */ /* 0x000e6e0000002200 */
[----:B------:R-:W0:Y:S08]  /*0040*/  S2UR UR5, SR_CTAID.X ;  /* 0x00000000000579c3 */ /* 0x000e300000002500 */
[----:B------:R-:W0:Y:S08]  /*0050*/  LDC R7, c[0x0][0x360] ;  /* 0x0000d800ff077b82 */ /* 0x000e300000000800 */
[----:B------:R-:W1:Y:S01]  /*0060*/  S2UR UR4, SR_CTAID.Y ;  /* 0x00000000000479c3 */ /* 0x000e620000002600 */
[----:B0-----:R-:W-:-:S05]  /*0070*/  IMAD R7, R7, UR5, R2 ;  /* 0x0000000507077c24 */ /* 0x001fca000f8e0202 */
[----:B------:R-:W-:Y:S01]  /*0080*/  ISETP.GT.AND P0, PT, R7, 0x63, PT ;  /* 0x000000630700780c */ /* 0x000fe20003f04270 */
[----:B-1----:R-:W-:-:S05]  /*0090*/  IMAD R0, R0, UR4, R3 ;  /* 0x0000000400007c24 */ /* 0x002fca000f8e0203 */
[----:B------:R-:W-:-:S13]  /*00a0*/  ISETP.GT.U32.OR P0, PT, R0, 0x63, P0 ;  /* 0x000000630000780c */ /* 0x000fda0000704470 */
[----:B------:R-:W-:Y:S05]  /*00b0*/  @P0 EXIT ;  /* 0x000000000000094d */ /* 0x000fea0003800000 */
[----:B------:R-:W0:Y:S01]  /*00c0*/  LDC.64 R2, c[0x0][0x380] ;  /* 0x0000e000ff027b82 */ /* 0x000e220000000a00 */
[----:B------:R-:W1:Y:S01]  /*00d0*/  LDCU UR6, c[0x0][0x398] ;  /* 0x00007300ff0677ac */ /* 0x000e620008000800 */
[----:B------:R-:W2:Y:S06]  /*00e0*/  LDCU.64 UR4, c[0x0][0x358] ;  /* 0x00006b00ff0477ac */ /* 0x000eac0008000a00 */
[----:B------:R-:W3:Y:S01]  /*00f0*/  LDC.64 R4, c[0x0][0x388] ;  /* 0x0000e200ff047b82 */ /* 0x000ee20000000a00 */
[----:B-1----:R-:W-:-:S07]  /*0100*/  IMAD R9, R0, UR6, R7 ;  /* 0x0000000600097c24 */ /* 0x002fce000f8e0207 */
[----:B------:R-:W1:Y:S01]  /*0110*/  LDC.64 R6, c[0x0][0x390] ;  /* 0x0000e400ff067b82 */ /* 0x000e620000000a00 */
[----:B0-----:R-:W-:-:S06]  /*0120*/  IMAD.WIDE R2, R9, 0x4, R2 ;  /* 0x0000000409027825 */ /* 0x001fcc00078e0202 */
[----:B--2---:R-:W2:Y:S01]  /*0130*/  LDG.E R2, desc[UR4][R2.64] ;  /* 0x0000000402027981 */ /* 0x004ea2000c1e1900 */
[----:B---3--:R-:W-:-:S06]  /*0140*/  IMAD.WIDE R4, R9, 0x4, R4 ;  /* 0x0000000409047825 */ /* 0x008fcc00078e0204 */
[----:B------:R-:W2:Y:S01]  /*0150*/  LDG.E R5, desc[UR4][R4.64] ;  /* 0x0000000404057981 */ /* 0x000ea2000c1e1900 */
[----:B-1----:R-:W-:-:S04]  /*0160*/  IMAD.WIDE R6, R9, 0x4, R6 ;  /* 0x0000000409067825 */ /* 0x002fc800078e0206 */
[----:B--2---:R-:W-:-:S05]  /*0170*/  FADD R9, R2, R5 ;  /* 0x0000000502097221 */ /* 0x004fca0000000000 */
[----:B------:R-:W-:Y:S01]  /*0180*/  STG.E desc[UR4][R6.64], R9 ;  /* 0x0000000906007986 */ /* 0x000fe2000c101904 */
[----:B------:R-:W-:Y:S05]  /*0190*/  EXIT ;  /* 0x000000000000794d */ /* 0x000fea0003800000 */
.L_x_0:
[----:B------:R-:W-:-:S00]  /*01a0*/  BRA `(.L_x_0) ;  /* 0xfffffffc00fc7947 */ /* 0x000fc0000383ffff */
[----:B------:R-:W-:-:S00]  /*01b0*/  NOP ;  /* 0x0000000000007918 */ /* 0x000fc00000000000 */
        /* <DEDUP_REMOVED lines=12> */
.L_x_1:


//--------------------- .nv.shared.reserved.0     --------------------------
	.section	.nv.shared.reserved.0,"aw",@nobits
	.weak		__nv_reservedSMEM_offset_0_alias
	.size		__nv_reservedSMEM_offset_0_alias, 0, 64
	.other		__nv_reservedSMEM_offset_0_alias,@"STO_CUDA_RESERVED_SHARED STV_DEFAULT"
__nv_reservedSMEM_offset_0_alias:
	.zero		0
	.zero		64


//--------------------- .nv.constant0._Z6MatAddPKfS0_Pfi --------------------------
	.section	.nv.constant0._Z6MatAddPKfS0_Pfi,"a",@progbits
	.sectionflags	@""
	.align	4
.nv.constant0._Z6MatAddPKfS0_Pfi:
	.zero		924


//--------------------- SYMBOLS --------------------------

	.type		.nv.reservedSmem.offset0,@object
	.size		.nv.reservedSmem.offset0,0x4
